//
// Generated by NVIDIA NVVM Compiler
//
// Compiler Build ID: CL-36424714
// Cuda compilation tools, release 13.0, V13.0.88
// Based on NVVM 20.0.0
//

.version 9.0
.target sm_100
.address_size 64

	// .globl	_Z7computePiS_

.visible .entry _Z7computePiS_(
	.param .u64 .ptr .align 1 _Z7computePiS__param_0,
	.param .u64 .ptr .align 1 _Z7computePiS__param_1
)
{
	.reg .b32 	%r<258>;
	.reg .b64 	%rd<8>;

	ld.param.u64 	%rd1, [_Z7computePiS__param_0];
	ld.param.u64 	%rd2, [_Z7computePiS__param_1];
	cvta.to.global.u64 	%rd3, %rd1;
	cvta.to.global.u64 	%rd4, %rd2;
	mov.u32 	%r1, %tid.x;
	mul.wide.u32 	%rd5, %r1, 4;
	add.s64 	%rd6, %rd4, %rd5;
	mov.b32 	%r2, 0;
	st.global.u32 	[%rd6], %r2;
	add.s64 	%rd7, %rd3, %rd5;
	ld.global.u32 	%r3, [%rd7];
	not.b32 	%r4, %r3;
	and.b32  	%r5, %r4, 1;
	st.global.u32 	[%rd6], %r5;
	ld.global.u32 	%r6, [%rd7+16];
	not.b32 	%r7, %r6;
	and.b32  	%r8, %r7, 1;
	add.s32 	%r9, %r8, %r5;
	st.global.u32 	[%rd6], %r9;
	ld.global.u32 	%r10, [%rd7+32];
	not.b32 	%r11, %r10;
	and.b32  	%r12, %r11, 1;
	add.s32 	%r13, %r12, %r9;
	st.global.u32 	[%rd6], %r13;
	ld.global.u32 	%r14, [%rd7+48];
	not.b32 	%r15, %r14;
	and.b32  	%r16, %r15, 1;
	add.s32 	%r17, %r16, %r13;
	st.global.u32 	[%rd6], %r17;
	ld.global.u32 	%r18, [%rd7+64];
	not.b32 	%r19, %r18;
	and.b32  	%r20, %r19, 1;
	add.s32 	%r21, %r20, %r17;
	st.global.u32 	[%rd6], %r21;
	ld.global.u32 	%r22, [%rd7+80];
	not.b32 	%r23, %r22;
	and.b32  	%r24, %r23, 1;
	add.s32 	%r25, %r24, %r21;
	st.global.u32 	[%rd6], %r25;
	ld.global.u32 	%r26, [%rd7+96];
	not.b32 	%r27, %r26;
	and.b32  	%r28, %r27, 1;
	add.s32 	%r29, %r28, %r25;
	st.global.u32 	[%rd6], %r29;
	ld.global.u32 	%r30, [%rd7+112];
	not.b32 	%r31, %r30;
	and.b32  	%r32, %r31, 1;
	add.s32 	%r33, %r32, %r29;
	st.global.u32 	[%rd6], %r33;
	ld.global.u32 	%r34, [%rd7+128];
	not.b32 	%r35, %r34;
	and.b32  	%r36, %r35, 1;
	add.s32 	%r37, %r36, %r33;
	st.global.u32 	[%rd6], %r37;
	ld.global.u32 	%r38, [%rd7+144];
	not.b32 	%r39, %r38;
	and.b32  	%r40, %r39, 1;
	add.s32 	%r41, %r40, %r37;
	st.global.u32 	[%rd6], %r41;
	ld.global.u32 	%r42, [%rd7+160];
	not.b32 	%r43, %r42;
	and.b32  	%r44, %r43, 1;
	add.s32 	%r45, %r44, %r41;
	st.global.u32 	[%rd6], %r45;
	ld.global.u32 	%r46, [%rd7+176];
	not.b32 	%r47, %r46;
	and.b32  	%r48, %r47, 1;
	add.s32 	%r49, %r48, %r45;
	st.global.u32 	[%rd6], %r49;
	ld.global.u32 	%r50, [%rd7+192];
	not.b32 	%r51, %r50;
	and.b32  	%r52, %r51, 1;
	add.s32 	%r53, %r52, %r49;
	st.global.u32 	[%rd6], %r53;
	ld.global.u32 	%r54, [%rd7+208];
	not.b32 	%r55, %r54;
	and.b32  	%r56, %r55, 1;
	add.s32 	%r57, %r56, %r53;
	st.global.u32 	[%rd6], %r57;
	ld.global.u32 	%r58, [%rd7+224];
	not.b32 	%r59, %r58;
	and.b32  	%r60, %r59, 1;
	add.s32 	%r61, %r60, %r57;
	st.global.u32 	[%rd6], %r61;
	ld.global.u32 	%r62, [%rd7+240];
	not.b32 	%r63, %r62;
	and.b32  	%r64, %r63, 1;
	add.s32 	%r65, %r64, %r61;
	st.global.u32 	[%rd6], %r65;
	ld.global.u32 	%r66, [%rd7+256];
	not.b32 	%r67, %r66;
	and.b32  	%r68, %r67, 1;
	add.s32 	%r69, %r68, %r65;
	st.global.u32 	[%rd6], %r69;
	ld.global.u32 	%r70, [%rd7+272];
	not.b32 	%r71, %r70;
	and.b32  	%r72, %r71, 1;
	add.s32 	%r73, %r72, %r69;
	st.global.u32 	[%rd6], %r73;
	ld.global.u32 	%r74, [%rd7+288];
	not.b32 	%r75, %r74;
	and.b32  	%r76, %r75, 1;
	add.s32 	%r77, %r76, %r73;
	st.global.u32 	[%rd6], %r77;
	ld.global.u32 	%r78, [%rd7+304];
	not.b32 	%r79, %r78;
	and.b32  	%r80, %r79, 1;
	add.s32 	%r81, %r80, %r77;
	st.global.u32 	[%rd6], %r81;
	ld.global.u32 	%r82, [%rd7+320];
	not.b32 	%r83, %r82;
	and.b32  	%r84, %r83, 1;
	add.s32 	%r85, %r84, %r81;
	st.global.u32 	[%rd6], %r85;
	ld.global.u32 	%r86, [%rd7+336];
	not.b32 	%r87, %r86;
	and.b32  	%r88, %r87, 1;
	add.s32 	%r89, %r88, %r85;
	st.global.u32 	[%rd6], %r89;
	ld.global.u32 	%r90, [%rd7+352];
	not.b32 	%r91, %r90;
	and.b32  	%r92, %r91, 1;
	add.s32 	%r93, %r92, %r89;
	st.global.u32 	[%rd6], %r93;
	ld.global.u32 	%r94, [%rd7+368];
	not.b32 	%r95, %r94;
	and.b32  	%r96, %r95, 1;
	add.s32 	%r97, %r96, %r93;
	st.global.u32 	[%rd6], %r97;
	ld.global.u32 	%r98, [%rd7+384];
	not.b32 	%r99, %r98;
	and.b32  	%r100, %r99, 1;
	add.s32 	%r101, %r100, %r97;
	st.global.u32 	[%rd6], %r101;
	ld.global.u32 	%r102, [%rd7+400];
	not.b32 	%r103, %r102;
	and.b32  	%r104, %r103, 1;
	add.s32 	%r105, %r104, %r101;
	st.global.u32 	[%rd6], %r105;
	ld.global.u32 	%r106, [%rd7+416];
	not.b32 	%r107, %r106;
	and.b32  	%r108, %r107, 1;
	add.s32 	%r109, %r108, %r105;
	st.global.u32 	[%rd6], %r109;
	ld.global.u32 	%r110, [%rd7+432];
	not.b32 	%r111, %r110;
	and.b32  	%r112, %r111, 1;
	add.s32 	%r113, %r112, %r109;
	st.global.u32 	[%rd6], %r113;
	ld.global.u32 	%r114, [%rd7+448];
	not.b32 	%r115, %r114;
	and.b32  	%r116, %r115, 1;
	add.s32 	%r117, %r116, %r113;
	st.global.u32 	[%rd6], %r117;
	ld.global.u32 	%r118, [%rd7+464];
	not.b32 	%r119, %r118;
	and.b32  	%r120, %r119, 1;
	add.s32 	%r121, %r120, %r117;
	st.global.u32 	[%rd6], %r121;
	ld.global.u32 	%r122, [%rd7+480];
	not.b32 	%r123, %r122;
	and.b32  	%r124, %r123, 1;
	add.s32 	%r125, %r124, %r121;
	st.global.u32 	[%rd6], %r125;
	ld.global.u32 	%r126, [%rd7+496];
	not.b32 	%r127, %r126;
	and.b32  	%r128, %r127, 1;
	add.s32 	%r129, %r128, %r125;
	st.global.u32 	[%rd6], %r129;
	ld.global.u32 	%r130, [%rd7+512];
	not.b32 	%r131, %r130;
	and.b32  	%r132, %r131, 1;
	add.s32 	%r133, %r132, %r129;
	st.global.u32 	[%rd6], %r133;
	ld.global.u32 	%r134, [%rd7+528];
	not.b32 	%r135, %r134;
	and.b32  	%r136, %r135, 1;
	add.s32 	%r137, %r136, %r133;
	st.global.u32 	[%rd6], %r137;
	ld.global.u32 	%r138, [%rd7+544];
	not.b32 	%r139, %r138;
	and.b32  	%r140, %r139, 1;
	add.s32 	%r141, %r140, %r137;
	st.global.u32 	[%rd6], %r141;
	ld.global.u32 	%r142, [%rd7+560];
	not.b32 	%r143, %r142;
	and.b32  	%r144, %r143, 1;
	add.s32 	%r145, %r144, %r141;
	st.global.u32 	[%rd6], %r145;
	ld.global.u32 	%r146, [%rd7+576];
	not.b32 	%r147, %r146;
	and.b32  	%r148, %r147, 1;
	add.s32 	%r149, %r148, %r145;
	st.global.u32 	[%rd6], %r149;
	ld.global.u32 	%r150, [%rd7+592];
	not.b32 	%r151, %r150;
	and.b32  	%r152, %r151, 1;
	add.s32 	%r153, %r152, %r149;
	st.global.u32 	[%rd6], %r153;
	ld.global.u32 	%r154, [%rd7+608];
	not.b32 	%r155, %r154;
	and.b32  	%r156, %r155, 1;
	add.s32 	%r157, %r156, %r153;
	st.global.u32 	[%rd6], %r157;
	ld.global.u32 	%r158, [%rd7+624];
	not.b32 	%r159, %r158;
	and.b32  	%r160, %r159, 1;
	add.s32 	%r161, %r160, %r157;
	st.global.u32 	[%rd6], %r161;
	ld.global.u32 	%r162, [%rd7+640];
	not.b32 	%r163, %r162;
	and.b32  	%r164, %r163, 1;
	add.s32 	%r165, %r164, %r161;
	st.global.u32 	[%rd6], %r165;
	ld.global.u32 	%r166, [%rd7+656];
	not.b32 	%r167, %r166;
	and.b32  	%r168, %r167, 1;
	add.s32 	%r169, %r168, %r165;
	st.global.u32 	[%rd6], %r169;
	ld.global.u32 	%r170, [%rd7+672];
	not.b32 	%r171, %r170;
	and.b32  	%r172, %r171, 1;
	add.s32 	%r173, %r172, %r169;
	st.global.u32 	[%rd6], %r173;
	ld.global.u32 	%r174, [%rd7+688];
	not.b32 	%r175, %r174;
	and.b32  	%r176, %r175, 1;
	add.s32 	%r177, %r176, %r173;
	st.global.u32 	[%rd6], %r177;
	ld.global.u32 	%r178, [%rd7+704];
	not.b32 	%r179, %r178;
	and.b32  	%r180, %r179, 1;
	add.s32 	%r181, %r180, %r177;
	st.global.u32 	[%rd6], %r181;
	ld.global.u32 	%r182, [%rd7+720];
	not.b32 	%r183, %r182;
	and.b32  	%r184, %r183, 1;
	add.s32 	%r185, %r184, %r181;
	st.global.u32 	[%rd6], %r185;
	ld.global.u32 	%r186, [%rd7+736];
	not.b32 	%r187, %r186;
	and.b32  	%r188, %r187, 1;
	add.s32 	%r189, %r188, %r185;
	st.global.u32 	[%rd6], %r189;
	ld.global.u32 	%r190, [%rd7+752];
	not.b32 	%r191, %r190;
	and.b32  	%r192, %r191, 1;
	add.s32 	%r193, %r192, %r189;
	st.global.u32 	[%rd6], %r193;
	ld.global.u32 	%r194, [%rd7+768];
	not.b32 	%r195, %r194;
	and.b32  	%r196, %r195, 1;
	add.s32 	%r197, %r196, %r193;
	st.global.u32 	[%rd6], %r197;
	ld.global.u32 	%r198, [%rd7+784];
	not.b32 	%r199, %r198;
	and.b32  	%r200, %r199, 1;
	add.s32 	%r201, %r200, %r197;
	st.global.u32 	[%rd6], %r201;
	ld.global.u32 	%r202, [%rd7+800];
	not.b32 	%r203, %r202;
	and.b32  	%r204, %r203, 1;
	add.s32 	%r205, %r204, %r201;
	st.global.u32 	[%rd6], %r205;
	ld.global.u32 	%r206, [%rd7+816];
	not.b32 	%r207, %r206;
	and.b32  	%r208, %r207, 1;
	add.s32 	%r209, %r208, %r205;
	st.global.u32 	[%rd6], %r209;
	ld.global.u32 	%r210, [%rd7+832];
	not.b32 	%r211, %r210;
	and.b32  	%r212, %r211, 1;
	add.s32 	%r213, %r212, %r209;
	st.global.u32 	[%rd6], %r213;
	ld.global.u32 	%r214, [%rd7+848];
	not.b32 	%r215, %r214;
	and.b32  	%r216, %r215, 1;
	add.s32 	%r217, %r216, %r213;
	st.global.u32 	[%rd6], %r217;
	ld.global.u32 	%r218, [%rd7+864];
	not.b32 	%r219, %r218;
	and.b32  	%r220, %r219, 1;
	add.s32 	%r221, %r220, %r217;
	st.global.u32 	[%rd6], %r221;
	ld.global.u32 	%r222, [%rd7+880];
	not.b32 	%r223, %r222;
	and.b32  	%r224, %r223, 1;
	add.s32 	%r225, %r224, %r221;
	st.global.u32 	[%rd6], %r225;
	ld.global.u32 	%r226, [%rd7+896];
	not.b32 	%r227, %r226;
	and.b32  	%r228, %r227, 1;
	add.s32 	%r229, %r228, %r225;
	st.global.u32 	[%rd6], %r229;
	ld.global.u32 	%r230, [%rd7+912];
	not.b32 	%r231, %r230;
	and.b32  	%r232, %r231, 1;
	add.s32 	%r233, %r232, %r229;
	st.global.u32 	[%rd6], %r233;
	ld.global.u32 	%r234, [%rd7+928];
	not.b32 	%r235, %r234;
	and.b32  	%r236, %r235, 1;
	add.s32 	%r237, %r236, %r233;
	st.global.u32 	[%rd6], %r237;
	ld.global.u32 	%r238, [%rd7+944];
	not.b32 	%r239, %r238;
	and.b32  	%r240, %r239, 1;
	add.s32 	%r241, %r240, %r237;
	st.global.u32 	[%rd6], %r241;
	ld.global.u32 	%r242, [%rd7+960];
	not.b32 	%r243, %r242;
	and.b32  	%r244, %r243, 1;
	add.s32 	%r245, %r244, %r241;
	st.global.u32 	[%rd6], %r245;
	ld.global.u32 	%r246, [%rd7+976];
	not.b32 	%r247, %r246;
	and.b32  	%r248, %r247, 1;
	add.s32 	%r249, %r248, %r245;
	st.global.u32 	[%rd6], %r249;
	ld.global.u32 	%r250, [%rd7+992];
	not.b32 	%r251, %r250;
	and.b32  	%r252, %r251, 1;
	add.s32 	%r253, %r252, %r249;
	st.global.u32 	[%rd6], %r253;
	ld.global.u32 	%r254, [%rd7+1008];
	not.b32 	%r255, %r254;
	and.b32  	%r256, %r255, 1;
	add.s32 	%r257, %r256, %r253;
	st.global.u32 	[%rd6], %r257;
	ret;

}


// ===== COMPILED SASS (sm_100) =====

	.target	sm_100

	.elftype	@"ET_EXEC"


//--------------------- .note.nv.tkinfo           --------------------------
	.section	.note.nv.tkinfo,"",@"SHT_NOTE"
	.sectionflags	@"SHF_NOTE_NV_TKINFO"
	.tkinfo
        /*0018*/ 	.word	0x00000002
        /*0030*/ 	.string	""
        /*0030*/ 	.string	"ptxas"
        /*0030*/ 	.string	"Cuda compilation tools, release 13.0, V13.0.88"
        /*0030*/ 	.string	"Build cuda_13.0.r13.0/compiler.36424714_0"
        /*0030*/ 	.string	"-arch sm_100 -m 64 "



//--------------------- .note.nv.cuinfo           --------------------------
	.section	.note.nv.cuinfo,"",@"SHT_NOTE"
	.sectionflags	@"SHF_NOTE_NV_CUINFO"
        /*0018*/ 	.short	0x0002
        /*001a*/ 	.short	0x0064
        /*001c*/ 	.short	0x0082
	.zero		2


//--------------------- .nv.info                  --------------------------
	.section	.nv.info,"",@"SHT_CUDA_INFO"
	.align	4


	//----- nvinfo : EIATTR_REGCOUNT
	.align		4
        /*0000*/ 	.byte	0x04, 0x2f
        /*0002*/ 	.short	(.L_1 - .L_0)
	.align		4
.L_0:
        /*0004*/ 	.word	index@(_Z7computePiS_)
        /*0008*/ 	.word	0x0000000e


	//----- nvinfo : EIATTR_FRAME_SIZE
	.align		4
.L_1:
        /*000c*/ 	.byte	0x04, 0x11
        /*000e*/ 	.short	(.L_3 - .L_2)
	.align		4
.L_2:
        /*0010*/ 	.word	index@(_Z7computePiS_)
        /*0014*/ 	.word	0x00000000


	//----- nvinfo : EIATTR_MIN_STACK_SIZE
	.align		4
.L_3:
        /*0018*/ 	.byte	0x04, 0x12
        /*001a*/ 	.short	(.L_5 - .L_4)
	.align		4
.L_4:
        /*001c*/ 	.word	index@(_Z7computePiS_)
        /*0020*/ 	.word	0x00000000
.L_5:


//--------------------- .nv.compat                --------------------------
	.section	.nv.compat,"",@"SHT_CUDA_COMPAT_INFO"
	.align	4
        /*0000*/ 	.byte	0x02, 0x09, 0x00, 0x00, 0x02, 0x02, 0x01, 0x00, 0x02, 0x05, 0x05, 0x00, 0x03, 0x07, 0x01, 0x01
        /*0010*/ 	.byte	0x02, 0x03, 0x00, 0x00, 0x02, 0x06, 0x01, 0x00, 0x04, 0x0b, 0x08, 0x00, 0x09, 0x00, 0x00, 0x00
        /*0020*/ 	.byte	0x00, 0x00, 0x00, 0x00


//--------------------- .nv.info._Z7computePiS_   --------------------------
	.section	.nv.info._Z7computePiS_,"",@"SHT_CUDA_INFO"
	.sectionflags	@""
	.align	4


	//----- nvinfo : EIATTR_CUDA_API_VERSION
	.align		4
        /*0000*/ 	.byte	0x04, 0x37
        /*0002*/ 	.short	(.L_7 - .L_6)
.L_6:
        /*0004*/ 	.word	0x00000082


	//----- nvinfo : EIATTR_KPARAM_INFO
	.align		4
.L_7:
        /*0008*/ 	.byte	0x04, 0x17
        /*000a*/ 	.short	(.L_9 - .L_8)
.L_8:
        /*000c*/ 	.word	0x00000000
        /*0010*/ 	.short	0x0001
        /*0012*/ 	.short	0x0008
        /*0014*/ 	.byte	0x00, 0xf5, 0x21, 0x00


	//----- nvinfo : EIATTR_KPARAM_INFO
	.align		4
.L_9:
        /*0018*/ 	.byte	0x04, 0x17
        /*001a*/ 	.short	(.L_11 - .L_10)
.L_10:
        /*001c*/ 	.word	0x00000000
        /*0020*/ 	.short	0x0000
        /*0022*/ 	.short	0x0000
        /*0024*/ 	.byte	0x00, 0xf5, 0x21, 0x00


	//----- nvinfo : EIATTR_SPARSE_MMA_MASK
	.align		4
.L_11:
        /*0028*/ 	.byte	0x03, 0x50
        /*002a*/ 	.short	0x0000


	//----- nvinfo : EIATTR_MAXREG_COUNT
	.align		4
        /*002c*/ 	.byte	0x03, 0x1b
        /*002e*/ 	.short	0x00ff


	//----- nvinfo : EIATTR_MERCURY_ISA_VERSION
	.align		4
        /*0030*/ 	.byte	0x03, 0x5f
        /*0032*/ 	.short	0x0101


	//----- nvinfo : EIATTR_VRC_CTA_INIT_COUNT
	.align		4
        /*0034*/ 	.byte	0x02, 0x4a
	.zero		1
	.zero		1


	//----- nvinfo : EIATTR_EXIT_INSTR_OFFSETS
	.align		4
        /*0038*/ 	.byte	0x04, 0x1c
        /*003a*/ 	.short	(.L_13 - .L_12)


	//   ....[0]....
.L_12:
        /*003c*/ 	.word	0x00001070


	//----- nvinfo : EIATTR_CBANK_PARAM_SIZE
	.align		4
.L_13:
        /*0040*/ 	.byte	0x03, 0x19
        /*0042*/ 	.short	0x0010


	//----- nvinfo : EIATTR_PARAM_CBANK
	.align		4
        /*0044*/ 	.byte	0x04, 0x0a
        /*0046*/ 	.short	(.L_15 - .L_14)
	.align		4
.L_14:
        /*0048*/ 	.word	index@(.nv.constant0._Z7computePiS_)
        /*004c*/ 	.short	0x0380
        /*004e*/ 	.short	0x0010


	//----- nvinfo : EIATTR_SW_WAR
	.align		4
.L_15:
        /*0050*/ 	.byte	0x04, 0x36
        /*0052*/ 	.short	(.L_17 - .L_16)
.L_16:
        /*0054*/ 	.word	0x00000008
.L_17:


//--------------------- .nv.callgraph             --------------------------
	.section	.nv.callgraph,"",@"SHT_CUDA_CALLGRAPH"
	.align	4
	.sectionentsize	8
	.align		4
        /*0000*/ 	.word	0x00000000
	.align		4
        /*0004*/ 	.word	0xffffffff
	.align		4
        /*0008*/ 	.word	0x00000000
	.align		4
        /*000c*/ 	.word	0xfffffffe
	.align		4
        /*0010*/ 	.word	0x00000000
	.align		4
        /*0014*/ 	.word	0xfffffffd
	.align		4
        /*0018*/ 	.word	0x00000000
	.align		4
        /*001c*/ 	.word	0xfffffffc


//--------------------- .text._Z7computePiS_      --------------------------
	.section	.text._Z7computePiS_,"ax",@progbits
	.align	128
        .global         _Z7computePiS_
        .type           _Z7computePiS_,@function
        .size           _Z7computePiS_,(.L_x_1 - _Z7computePiS_)
        .other          _Z7computePiS_,@"STO_CUDA_ENTRY STV_DEFAULT"
_Z7computePiS_:
.text._Z7computePiS_:
[----:B------:R-:W-:Y:S01]  /*0000*/  LDC R1, c[0x0][0x37c] ;  /* 0x0000df00ff017b82 */ /* 0x000fe20000000800 */
[----:B------:R-:W0:Y:S07]  /*0010*/  S2R R7, SR_TID.X ;  /* 0x0000000000077919 */ /* 0x000e2e0000002100 */
[----:B------:R-:W0:Y:S01]  /*0020*/  LDC.64 R2, c[0x0][0x388] ;  /* 0x0000e200ff027b82 */ /* 0x000e220000000a00 */
[----:B------:R-:W1:Y:S07]  /*0030*/  LDCU.64 UR4, c[0x0][0x358] ;  /* 0x00006b00ff0477ac */ /* 0x000e6e0008000a00 */
[----:B------:R-:W2:Y:S01]  /*0040*/  LDC.64 R4, c[0x0][0x380] ;  /* 0x0000e000ff047b82 */ /* 0x000ea20000000a00 */
[----:B0-----:R-:W-:-:S04]  /*0050*/  IMAD.WIDE.U32 R2, R7, 0x4, R2 ;  /* 0x0000000407027825 */ /* 0x001fc800078e0002 */
[----:B--2---:R-:W-:Y:S01]  /*0060*/  IMAD.WIDE.U32 R4, R7, 0x4, R4 ;  /* 0x0000000407047825 */ /* 0x004fe200078e0004 */
[----:B-1----:R-:W-:Y:S04]  /*0070*/  STG.E desc[UR4][R2.64], RZ ;  /* 0x000000ff02007986 */ /* 0x002fe8000c101904 */
[----:B------:R-:W2:Y:S02]  /*0080*/  LDG.E R0, desc[UR4][R4.64] ;  /* 0x0000000404007981 */ /* 0x000ea4000c1e1900 */
[----:B--2---:R-:W-:-:S05]  /*0090*/  LOP3.LUT R7, R0, 0x1, RZ, 0xc, !PT ;  /* 0x0000000100077812 */ /* 0x004fca00078e0cff */
[----:B------:R0:W-:Y:S04]  /*00a0*/  STG.E desc[UR4][R2.64], R7 ;  /* 0x0000000702007986 */ /* 0x0001e8000c101904 */
[----:B------:R-:W2:Y:S02]  /*00b0*/  LDG.E R0, desc[UR4][R4.64+0x10] ;  /* 0x0000100404007981 */ /* 0x000ea4000c1e1900 */
[----:B--2---:R-:W-:-:S05]  /*00c0*/  LOP3.LUT R0, R0, 0x1, RZ, 0xc, !PT ;  /* 0x0000000100007812 */ /* 0x004fca00078e0cff */
[----:B------:R-:W-:-:S05]  /*00d0*/  IMAD.IADD R9, R7, 0x1, R0 ;  /* 0x0000000107097824 */ /* 0x000fca00078e0200 */
[----:B------:R1:W-:Y:S04]  /*00e0*/  STG.E desc[UR4][R2.64], R9 ;  /* 0x0000000902007986 */ /* 0x0003e8000c101904 */
[----:B------:R-:W2:Y:S02]  /*00f0*/  LDG.E R0, desc[UR4][R4.64+0x20] ;  /* 0x0000200404007981 */ /* 0x000ea4000c1e1900 */
[----:B--2---:R-:W-:-:S05]  /*0100*/  LOP3.LUT R0, R0, 0x1, RZ, 0xc, !PT ;  /* 0x0000000100007812 */ /* 0x004fca00078e0cff */
[----:B------:R-:W-:-:S05]  /*0110*/  IMAD.IADD R11, R9, 0x1, R0 ;  /* 0x00000001090b7824 */ /* 0x000fca00078e0200 */
[----:B------:R2:W-:Y:S04]  /*0120*/  STG.E desc[UR4][R2.64], R11 ;  /* 0x0000000b02007986 */ /* 0x0005e8000c101904 */
[----:B------:R-:W3:Y:S02]  /*0130*/  LDG.E R0, desc[UR4][R4.64+0x30] ;  /* 0x0000300404007981 */ /* 0x000ee4000c1e1900 */
[----:B---3--:R-:W-:-:S05]  /*0140*/  LOP3.LUT R0, R0, 0x1, RZ, 0xc, !PT ;  /* 0x0000000100007812 */ /* 0x008fca00078e0cff */
[----:B0-----:R-:W-:-:S05]  /*0150*/  IMAD.IADD R7, R11, 0x1, R0 ;  /* 0x000000010b077824 */ /* 0x001fca00078e0200 */
[----:B------:R0:W-:Y:S04]  /*0160*/  STG.E desc[UR4][R2.64], R7 ;  /* 0x0000000702007986 */ /* 0x0001e8000c101904 */
[----:B------:R-:W3:Y:S02]  /*0170*/  LDG.E R0, desc[UR4][R4.64+0x40] ;  /* 0x0000400404007981 */ /* 0x000ee4000c1e1900 */
[----:B---3--:R-:W-:-:S05]  /*0180*/  LOP3.LUT R0, R0, 0x1, RZ, 0xc, !PT ;  /* 0x0000000100007812 */ /* 0x008fca00078e0cff */
[----:B-1----:R-:W-:-:S05]  /*0190*/  IMAD.IADD R9, R7, 0x1, R0 ;  /* 0x0000000107097824 */ /* 0x002fca00078e0200 */
[----:B------:R1:W-:Y:S04]  /*01a0*/  STG.E desc[UR4][R2.64], R9 ;  /* 0x0000000902007986 */ /* 0x0003e8000c101904 */
[----:B------:R-:W3:Y:S02]  /*01b0*/  LDG.E R0, desc[UR4][R4.64+0x50] ;  /* 0x0000500404007981 */ /* 0x000ee4000c1e1900 */
[----:B---3--:R-:W-:-:S05]  /*01c0*/  LOP3.LUT R0, R0, 0x1, RZ, 0xc, !PT ;  /* 0x0000000100007812 */ /* 0x008fca00078e0cff */
[----:B--2---:R-:W-:-:S05]  /*01d0*/  IMAD.IADD R11, R9, 0x1, R0 ;  /* 0x00000001090b7824 */ /* 0x004fca00078e0200 */
        /* <DEDUP_REMOVED lines=106> */
[----:B---3--:R-:W-:-:S04]  /*0880*/  LOP3.LUT R0, R0, 0x1, RZ, 0xc, !PT ;  /* 0x0000000100007812 */ /* 0x008fc800078e0cff */
[----:B--2---:R-:W-:-:S05]  /*0890*/  IADD3 R11, PT, PT, R9, R0, RZ ;  /* 0x00000000090b7210 */ /* 0x004fca0007ffe0ff */
        /* <DEDUP_REMOVED lines=66> */
[----:B---3--:R-:W-:-:S04]  /*0cc0*/  LOP3.LUT R0, R0, 0x1, RZ, 0xc, !PT ;  /* 0x0000000100007812 */ /* 0x008fc800078e0cff */
[----:B-1----:R-:W-:-:S05]  /*0cd0*/  IADD3 R9, PT, PT, R7, R0, RZ ;  /* 0x0000000007097210 */ /* 0x002fca0007ffe0ff */
        /* <DEDUP_REMOVED lines=48> */
[----:B------:R-:W-:Y:S04]  /*0fe0*/  STG.E desc[UR4][R2.64], R9 ;  /* 0x0000000902007986 */ /* 0x000fe8000c101904 */
[----:B------:R-:W3:Y:S02]  /*0ff0*/  LDG.E R0, desc[UR4][R4.64+0x3e0] ;  /* 0x0003e00404007981 */ /* 0x000ee4000c1e1900 */
[----:B---3--:R-:W-:-:S05]  /*1000*/  LOP3.LUT R0, R0, 0x1, RZ, 0xc, !PT ;  /* 0x0000000100007812 */ /* 0x008fca00078e0cff */
[----:B--2---:R-:W-:-:S05]  /*1010*/  IMAD.IADD R11, R9, 0x1, R0 ;  /* 0x00000001090b7824 */ /* 0x004fca00078e0200 */
[----:B------:R-:W-:Y:S04]  /*1020*/  STG.E desc[UR4][R2.64], R11 ;  /* 0x0000000b02007986 */ /* 0x000fe8000c101904 */
[----:B------:R-:W2:Y:S02]  /*1030*/  LDG.E R0, desc[UR4][R4.64+0x3f0] ;  /* 0x0003f00404007981 */ /* 0x000ea4000c1e1900 */
[----:B--2---:R-:W-:-:S05]  /*1040*/  LOP3.LUT R0, R0, 0x1, RZ, 0xc, !PT ;  /* 0x0000000100007812 */ /* 0x004fca00078e0cff */
[----:B0-----:R-:W-:-:S05]  /*1050*/  IMAD.IADD R7, R11, 0x1, R0 ;  /* 0x000000010b077824 */ /* 0x001fca00078e0200 */
[----:B------:R-:W-:Y:S01]  /*1060*/  STG.E desc[UR4][R2.64], R7 ;  /* 0x0000000702007986 */ /* 0x000fe2000c101904 */
[----:B------:R-:W-:Y:S05]  /*1070*/  EXIT ;  /* 0x000000000000794d */ /* 0x000fea0003800000 */
.L_x_0:
[----:B------:R-:W-:-:S00]  /*1080*/  BRA `(.L_x_0) ;  /* 0xfffffffc00fc7947 */ /* 0x000fc0000383ffff */
[----:B------:R-:W-:-:S00]  /*1090*/  NOP ;  /* 0x0000000000007918 */ /* 0x000fc00000000000 */
        /* <DEDUP_REMOVED lines=14> */
.L_x_1:


//--------------------- .nv.shared.reserved.0     --------------------------
	.section	.nv.shared.reserved.0,"aw",@nobits
	.weak		__nv_reservedSMEM_offset_0_alias
	.size		__nv_reservedSMEM_offset_0_alias, 0, 64
	.other		__nv_reservedSMEM_offset_0_alias,@"STO_CUDA_RESERVED_SHARED STV_DEFAULT"
__nv_reservedSMEM_offset_0_alias:
	.zero		0
	.zero		64


//--------------------- .nv.constant0._Z7computePiS_ --------------------------
	.section	.nv.constant0._Z7computePiS_,"a",@progbits
	.sectionflags	@""
	.align	4
.nv.constant0._Z7computePiS_:
	.zero		912


//--------------------- SYMBOLS --------------------------

	.type		.nv.reservedSmem.offset0,@object
	.size		.nv.reservedSmem.offset0,0x4
